//
// Generated by NVIDIA NVVM Compiler
//
// Compiler Build ID: CL-36424714
// Cuda compilation tools, release 13.0, V13.0.88
// Based on NVVM 20.0.0
//

.version 9.0
.target sm_100
.address_size 64

	// .globl	_Z23rmsNormKernelSmemFloat4ILi4096ELi512EEvP6float4S1_fS1_
// _ZZ23rmsNormKernelSmemFloat4ILi4096ELi512EEvP6float4S1_fS1_E16squaredPerThread has been demoted
// _ZZ23rmsNormKernelSmemFloat4ILi4096ELi512EEvP6float4S1_fS1_E7xShared has been demoted
// _ZZ23rmsNormKernelSmemFloat4ILi4096ELi512EEvP6float4S1_fS1_E4rms_ has been demoted

.visible .entry _Z23rmsNormKernelSmemFloat4ILi4096ELi512EEvP6float4S1_fS1_(
	.param .u64 .ptr .align 1 _Z23rmsNormKernelSmemFloat4ILi4096ELi512EEvP6float4S1_fS1__param_0,
	.param .u64 .ptr .align 1 _Z23rmsNormKernelSmemFloat4ILi4096ELi512EEvP6float4S1_fS1__param_1,
	.param .f32 _Z23rmsNormKernelSmemFloat4ILi4096ELi512EEvP6float4S1_fS1__param_2,
	.param .u64 .ptr .align 1 _Z23rmsNormKernelSmemFloat4ILi4096ELi512EEvP6float4S1_fS1__param_3
)
{
	.reg .pred 	%p<13>;
	.reg .b32 	%r<23>;
	.reg .b32 	%f<61>;
	.reg .b64 	%rd<21>;
	// demoted variable
	.shared .align 4 .b8 _ZZ23rmsNormKernelSmemFloat4ILi4096ELi512EEvP6float4S1_fS1_E16squaredPerThread[2048];
	// demoted variable
	.shared .align 16 .b8 _ZZ23rmsNormKernelSmemFloat4ILi4096ELi512EEvP6float4S1_fS1_E7xShared[16384];
	// demoted variable
	.shared .align 4 .f32 _ZZ23rmsNormKernelSmemFloat4ILi4096ELi512EEvP6float4S1_fS1_E4rms_;
	ld.param.u64 	%rd13, [_Z23rmsNormKernelSmemFloat4ILi4096ELi512EEvP6float4S1_fS1__param_0];
	ld.param.u64 	%rd11, [_Z23rmsNormKernelSmemFloat4ILi4096ELi512EEvP6float4S1_fS1__param_1];
	ld.param.f32 	%f4, [_Z23rmsNormKernelSmemFloat4ILi4096ELi512EEvP6float4S1_fS1__param_2];
	ld.param.u64 	%rd12, [_Z23rmsNormKernelSmemFloat4ILi4096ELi512EEvP6float4S1_fS1__param_3];
	cvta.to.global.u64 	%rd14, %rd13;
	mov.u32 	%r22, %tid.x;
	mov.u32 	%r12, %ctaid.x;
	shl.b32 	%r13, %r12, 10;
	shl.b32 	%r14, %r22, 4;
	mov.u32 	%r15, _ZZ23rmsNormKernelSmemFloat4ILi4096ELi512EEvP6float4S1_fS1_E7xShared;
	add.s32 	%r21, %r15, %r14;
	or.b32  	%r16, %r22, %r13;
	mul.wide.u32 	%rd1, %r16, 16;
	add.s64 	%rd18, %rd14, %rd1;
	mov.f32 	%f60, 0f00000000;
	mov.u32 	%r19, %r21;
	mov.u32 	%r20, %r22;
$L__BB0_1:
	ld.global.v4.f32 	{%f6, %f7, %f8, %f9}, [%rd18];
	st.shared.v4.f32 	[%r19], {%f6, %f7, %f8, %f9};
	mul.f32 	%f10, %f7, %f7;
	fma.rn.f32 	%f11, %f6, %f6, %f10;
	fma.rn.f32 	%f12, %f8, %f8, %f11;
	fma.rn.f32 	%f13, %f9, %f9, %f12;
	add.f32 	%f60, %f60, %f13;
	add.s32 	%r5, %r20, 512;
	add.s32 	%r19, %r19, 8192;
	add.s64 	%rd18, %rd18, 8192;
	setp.lt.u32 	%p1, %r20, 512;
	mov.u32 	%r20, %r5;
	@%p1 bra 	$L__BB0_1;
	shl.b32 	%r17, %r22, 2;
	mov.u32 	%r18, _ZZ23rmsNormKernelSmemFloat4ILi4096ELi512EEvP6float4S1_fS1_E16squaredPerThread;
	add.s32 	%r7, %r18, %r17;
	st.shared.f32 	[%r7], %f60;
	bar.sync 	0;
	setp.gt.u32 	%p2, %r22, 255;
	@%p2 bra 	$L__BB0_4;
	ld.shared.f32 	%f14, [%r7+1024];
	ld.shared.f32 	%f15, [%r7];
	add.f32 	%f16, %f14, %f15;
	st.shared.f32 	[%r7], %f16;
$L__BB0_4:
	bar.sync 	0;
	setp.gt.u32 	%p3, %r22, 127;
	@%p3 bra 	$L__BB0_6;
	ld.shared.f32 	%f17, [%r7+512];
	ld.shared.f32 	%f18, [%r7];
	add.f32 	%f19, %f17, %f18;
	st.shared.f32 	[%r7], %f19;
$L__BB0_6:
	bar.sync 	0;
	setp.gt.u32 	%p4, %r22, 63;
	@%p4 bra 	$L__BB0_8;
	ld.shared.f32 	%f20, [%r7+256];
	ld.shared.f32 	%f21, [%r7];
	add.f32 	%f22, %f20, %f21;
	st.shared.f32 	[%r7], %f22;
$L__BB0_8:
	bar.sync 	0;
	setp.gt.u32 	%p5, %r22, 31;
	@%p5 bra 	$L__BB0_10;
	ld.shared.f32 	%f23, [%r7+128];
	ld.shared.f32 	%f24, [%r7];
	add.f32 	%f25, %f23, %f24;
	st.shared.f32 	[%r7], %f25;
$L__BB0_10:
	bar.sync 	0;
	setp.gt.u32 	%p6, %r22, 15;
	@%p6 bra 	$L__BB0_12;
	ld.shared.f32 	%f26, [%r7+64];
	ld.shared.f32 	%f27, [%r7];
	add.f32 	%f28, %f26, %f27;
	st.shared.f32 	[%r7], %f28;
$L__BB0_12:
	bar.sync 	0;
	setp.gt.u32 	%p7, %r22, 7;
	@%p7 bra 	$L__BB0_14;
	ld.shared.f32 	%f29, [%r7+32];
	ld.shared.f32 	%f30, [%r7];
	add.f32 	%f31, %f29, %f30;
	st.shared.f32 	[%r7], %f31;
$L__BB0_14:
	bar.sync 	0;
	setp.gt.u32 	%p8, %r22, 3;
	@%p8 bra 	$L__BB0_16;
	ld.shared.f32 	%f32, [%r7+16];
	ld.shared.f32 	%f33, [%r7];
	add.f32 	%f34, %f32, %f33;
	st.shared.f32 	[%r7], %f34;
$L__BB0_16:
	bar.sync 	0;
	setp.gt.u32 	%p9, %r22, 1;
	@%p9 bra 	$L__BB0_18;
	ld.shared.f32 	%f35, [%r7+8];
	ld.shared.f32 	%f36, [%r7];
	add.f32 	%f37, %f35, %f36;
	st.shared.f32 	[%r7], %f37;
$L__BB0_18:
	bar.sync 	0;
	setp.ne.s32 	%p10, %r22, 0;
	@%p10 bra 	$L__BB0_20;
	ld.shared.f32 	%f38, [_ZZ23rmsNormKernelSmemFloat4ILi4096ELi512EEvP6float4S1_fS1_E16squaredPerThread+4];
	ld.shared.f32 	%f39, [%r7];
	add.f32 	%f40, %f38, %f39;
	st.shared.f32 	[%r7], %f40;
$L__BB0_20:
	setp.ne.s32 	%p11, %r22, 0;
	bar.sync 	0;
	@%p11 bra 	$L__BB0_22;
	ld.shared.f32 	%f41, [_ZZ23rmsNormKernelSmemFloat4ILi4096ELi512EEvP6float4S1_fS1_E16squaredPerThread];
	fma.rn.f32 	%f42, %f41, 0f39800000, %f4;
	rsqrt.approx.f32 	%f43, %f42;
	st.shared.f32 	[_ZZ23rmsNormKernelSmemFloat4ILi4096ELi512EEvP6float4S1_fS1_E4rms_], %f43;
$L__BB0_22:
	bar.sync 	0;
	ld.shared.f32 	%f3, [_ZZ23rmsNormKernelSmemFloat4ILi4096ELi512EEvP6float4S1_fS1_E4rms_];
	cvta.to.global.u64 	%rd15, %rd12;
	add.s64 	%rd20, %rd15, %rd1;
	mul.wide.u32 	%rd16, %r22, 16;
	cvta.to.global.u64 	%rd17, %rd11;
	add.s64 	%rd19, %rd17, %rd16;
$L__BB0_23:
	ld.global.v4.f32 	{%f44, %f45, %f46, %f47}, [%rd19];
	ld.shared.v4.f32 	{%f48, %f49, %f50, %f51}, [%r21];
	mul.f32 	%f52, %f48, %f3;
	mul.f32 	%f53, %f44, %f52;
	mul.f32 	%f54, %f49, %f3;
	mul.f32 	%f55, %f45, %f54;
	mul.f32 	%f56, %f50, %f3;
	mul.f32 	%f57, %f46, %f56;
	mul.f32 	%f58, %f51, %f3;
	mul.f32 	%f59, %f47, %f58;
	st.global.v4.f32 	[%rd20], {%f53, %f55, %f57, %f59};
	add.s32 	%r10, %r22, 512;
	add.s64 	%rd20, %rd20, 8192;
	add.s32 	%r21, %r21, 8192;
	add.s64 	%rd19, %rd19, 8192;
	setp.lt.u32 	%p12, %r22, 512;
	mov.u32 	%r22, %r10;
	@%p12 bra 	$L__BB0_23;
	ret;

}


// ===== COMPILED SASS (sm_100) =====

	.target	sm_100

	.elftype	@"ET_EXEC"


//--------------------- .note.nv.tkinfo           --------------------------
	.section	.note.nv.tkinfo,"",@"SHT_NOTE"
	.sectionflags	@"SHF_NOTE_NV_TKINFO"
	.tkinfo
        /*0018*/ 	.word	0x00000002
        /*0030*/ 	.string	""
        /*0030*/ 	.string	"ptxas"
        /*0030*/ 	.string	"Cuda compilation tools, release 13.0, V13.0.88"
        /*0030*/ 	.string	"Build cuda_13.0.r13.0/compiler.36424714_0"
        /*0030*/ 	.string	"-arch sm_100 -m 64 "



//--------------------- .note.nv.cuinfo           --------------------------
	.section	.note.nv.cuinfo,"",@"SHT_NOTE"
	.sectionflags	@"SHF_NOTE_NV_CUINFO"
        /*0018*/ 	.short	0x0002
        /*001a*/ 	.short	0x0064
        /*001c*/ 	.short	0x0082
	.zero		2


//--------------------- .nv.info                  --------------------------
	.section	.nv.info,"",@"SHT_CUDA_INFO"
	.align	4


	//----- nvinfo : EIATTR_REGCOUNT
	.align		4
        /*0000*/ 	.byte	0x04, 0x2f
        /*0002*/ 	.short	(.L_1 - .L_0)
	.align		4
.L_0:
        /*0004*/ 	.word	index@(_Z23rmsNormKernelSmemFloat4ILi4096ELi512EEvP6float4S1_fS1_)
        /*0008*/ 	.word	0x00000014


	//----- nvinfo : EIATTR_FRAME_SIZE
	.align		4
.L_1:
        /*000c*/ 	.byte	0x04, 0x11
        /*000e*/ 	.short	(.L_3 - .L_2)
	.align		4
.L_2:
        /*0010*/ 	.word	index@(_Z23rmsNormKernelSmemFloat4ILi4096ELi512EEvP6float4S1_fS1_)
        /*0014*/ 	.word	0x00000000


	//----- nvinfo : EIATTR_MIN_STACK_SIZE
	.align		4
.L_3:
        /*0018*/ 	.byte	0x04, 0x12
        /*001a*/ 	.short	(.L_5 - .L_4)
	.align		4
.L_4:
        /*001c*/ 	.word	index@(_Z23rmsNormKernelSmemFloat4ILi4096ELi512EEvP6float4S1_fS1_)
        /*0020*/ 	.word	0x00000000
.L_5:


//--------------------- .nv.compat                --------------------------
	.section	.nv.compat,"",@"SHT_CUDA_COMPAT_INFO"
	.align	4
        /*0000*/ 	.byte	0x02, 0x09, 0x00, 0x00, 0x02, 0x02, 0x01, 0x00, 0x02, 0x05, 0x05, 0x00, 0x03, 0x07, 0x01, 0x01
        /*0010*/ 	.byte	0x02, 0x03, 0x00, 0x00, 0x02, 0x06, 0x01, 0x00, 0x04, 0x0b, 0x08, 0x00, 0x01, 0x00, 0x00, 0x00
        /*0020*/ 	.byte	0x00, 0x00, 0x00, 0x00


//--------------------- .nv.info._Z23rmsNormKernelSmemFloat4ILi4096ELi512EEvP6float4S1_fS1_ --------------------------
	.section	.nv.info._Z23rmsNormKernelSmemFloat4ILi4096ELi512EEvP6float4S1_fS1_,"",@"SHT_CUDA_INFO"
	.sectionflags	@""
	.align	4


	//----- nvinfo : EIATTR_CUDA_API_VERSION
	.align		4
        /*0000*/ 	.byte	0x04, 0x37
        /*0002*/ 	.short	(.L_7 - .L_6)
.L_6:
        /*0004*/ 	.word	0x00000082


	//----- nvinfo : EIATTR_KPARAM_INFO
	.align		4
.L_7:
        /*0008*/ 	.byte	0x04, 0x17
        /*000a*/ 	.short	(.L_9 - .L_8)
.L_8:
        /*000c*/ 	.word	0x00000000
        /*0010*/ 	.short	0x0003
        /*0012*/ 	.short	0x0018
        /*0014*/ 	.byte	0x00, 0xf5, 0x21, 0x00


	//----- nvinfo : EIATTR_KPARAM_INFO
	.align		4
.L_9:
        /*0018*/ 	.byte	0x04, 0x17
        /*001a*/ 	.short	(.L_11 - .L_10)
.L_10:
        /*001c*/ 	.word	0x00000000
        /*0020*/ 	.short	0x0002
        /*0022*/ 	.short	0x0010
        /*0024*/ 	.byte	0x00, 0xf0, 0x11, 0x00


	//----- nvinfo : EIATTR_KPARAM_INFO
	.align		4
.L_11:
        /*0028*/ 	.byte	0x04, 0x17
        /*002a*/ 	.short	(.L_13 - .L_12)
.L_12:
        /*002c*/ 	.word	0x00000000
        /*0030*/ 	.short	0x0001
        /*0032*/ 	.short	0x0008
        /*0034*/ 	.byte	0x00, 0xf5, 0x21, 0x00


	//----- nvinfo : EIATTR_KPARAM_INFO
	.align		4
.L_13:
        /*0038*/ 	.byte	0x04, 0x17
        /*003a*/ 	.short	(.L_15 - .L_14)
.L_14:
        /*003c*/ 	.word	0x00000000
        /*0040*/ 	.short	0x0000
        /*0042*/ 	.short	0x0000
        /*0044*/ 	.byte	0x00, 0xf5, 0x21, 0x00


	//----- nvinfo : EIATTR_SPARSE_MMA_MASK
	.align		4
.L_15:
        /*0048*/ 	.byte	0x03, 0x50
        /*004a*/ 	.short	0x0000


	//----- nvinfo : EIATTR_MAXREG_COUNT
	.align		4
        /*004c*/ 	.byte	0x03, 0x1b
        /*004e*/ 	.short	0x00ff


	//----- nvinfo : EIATTR_NUM_BARRIERS
	.align		4
        /*0050*/ 	.byte	0x02, 0x4c
        /*0052*/ 	.byte	0x01
	.zero		1


	//----- nvinfo : EIATTR_MERCURY_ISA_VERSION
	.align		4
        /*0054*/ 	.byte	0x03, 0x5f
        /*0056*/ 	.short	0x0101


	//----- nvinfo : EIATTR_VRC_CTA_INIT_COUNT
	.align		4
        /*0058*/ 	.byte	0x02, 0x4a
	.zero		1
	.zero		1


	//----- nvinfo : EIATTR_EXIT_INSTR_OFFSETS
	.align		4
        /*005c*/ 	.byte	0x04, 0x1c
        /*005e*/ 	.short	(.L_17 - .L_16)


	//   ....[0]....
.L_16:
        /*0060*/ 	.word	0x00000830


	//----- nvinfo : EIATTR_CRS_STACK_SIZE
	.align		4
.L_17:
        /*0064*/ 	.byte	0x04, 0x1e
        /*0066*/ 	.short	(.L_19 - .L_18)
.L_18:
        /*0068*/ 	.word	0x00000000


	//----- nvinfo : EIATTR_CBANK_PARAM_SIZE
	.align		4
.L_19:
        /*006c*/ 	.byte	0x03, 0x19
        /*006e*/ 	.short	0x0020


	//----- nvinfo : EIATTR_PARAM_CBANK
	.align		4
        /*0070*/ 	.byte	0x04, 0x0a
        /*0072*/ 	.short	(.L_21 - .L_20)
	.align		4
.L_20:
        /*0074*/ 	.word	index@(.nv.constant0._Z23rmsNormKernelSmemFloat4ILi4096ELi512EEvP6float4S1_fS1_)
        /*0078*/ 	.short	0x0380
        /*007a*/ 	.short	0x0020


	//----- nvinfo : EIATTR_SW_WAR
	.align		4
.L_21:
        /*007c*/ 	.byte	0x04, 0x36
        /*007e*/ 	.short	(.L_23 - .L_22)
.L_22:
        /*0080*/ 	.word	0x00000008
.L_23:


//--------------------- .nv.callgraph             --------------------------
	.section	.nv.callgraph,"",@"SHT_CUDA_CALLGRAPH"
	.align	4
	.sectionentsize	8
	.align		4
        /*0000*/ 	.word	0x00000000
	.align		4
        /*0004*/ 	.word	0xffffffff
	.align		4
        /*0008*/ 	.word	0x00000000
	.align		4
        /*000c*/ 	.word	0xfffffffe
	.align		4
        /*0010*/ 	.word	0x00000000
	.align		4
        /*0014*/ 	.word	0xfffffffd
	.align		4
        /*0018*/ 	.word	0x00000000
	.align		4
        /*001c*/ 	.word	0xfffffffc


//--------------------- .text._Z23rmsNormKernelSmemFloat4ILi4096ELi512EEvP6float4S1_fS1_ --------------------------
	.section	.text._Z23rmsNormKernelSmemFloat4ILi4096ELi512EEvP6float4S1_fS1_,"ax",@progbits
	.align	128
        .global         _Z23rmsNormKernelSmemFloat4ILi4096ELi512EEvP6float4S1_fS1_
        .type           _Z23rmsNormKernelSmemFloat4ILi4096ELi512EEvP6float4S1_fS1_,@function
        .size           _Z23rmsNormKernelSmemFloat4ILi4096ELi512EEvP6float4S1_fS1_,(.L_x_6 - _Z23rmsNormKernelSmemFloat4ILi4096ELi512EEvP6float4S1_fS1_)
        .other          _Z23rmsNormKernelSmemFloat4ILi4096ELi512EEvP6float4S1_fS1_,@"STO_CUDA_ENTRY STV_DEFAULT"
_Z23rmsNormKernelSmemFloat4ILi4096ELi512EEvP6float4S1_fS1_:
.text._Z23rmsNormKernelSmemFloat4ILi4096ELi512EEvP6float4S1_fS1_:
[----:B------:R-:W-:Y:S01]  /*0000*/  LDC R1, c[0x0][0x37c] ;  /* 0x0000df00ff017b82 */ /* 0x000fe20000000800 */
[----:B------:R-:W0:Y:S07]  /*0010*/  S2R R9, SR_TID.X ;  /* 0x0000000000097919 */ /* 0x000e2e0000002100 */
[----:B------:R-:W1:Y:S01]  /*0020*/  S2UR UR4, SR_CTAID.X ;  /* 0x00000000000479c3 */ /* 0x000e620000002500 */
[----:B------:R-:W-:Y:S01]  /*0030*/  UMOV UR5, 0x400 ;  /* 0x0000040000057882 */ /* 0x000fe20000000000 */
[----:B------:R-:W-:Y:S01]  /*0040*/  HFMA2 R10, -RZ, RZ, 0, 0 ;  /* 0x00000000ff0a7431 */ /* 0x000fe200000001ff */
[----:B------:R-:W-:Y:S01]  /*0050*/  UIADD3 UR6, UPT, UPT, UR5, 0x800, URZ ;  /* 0x0000080005067890 */ /* 0x000fe2000fffe0ff */
[----:B------:R-:W-:Y:S01]  /*0060*/  BSSY.RECONVERGENT B0, `(.L_x_0) ;  /* 0x000001c000007945 */ /* 0x000fe20003800200 */
[----:B------:R-:W2:Y:S03]  /*0070*/  LDCU.64 UR8, c[0x0][0x358] ;  /* 0x00006b00ff0877ac */ /* 0x000ea60008000a00 */
[----:B------:R-:W3:Y:S08]  /*0080*/  S2UR UR7, SR_CgaCtaId ;  /* 0x00000000000779c3 */ /* 0x000ef00000008800 */
[----:B------:R-:W4:Y:S01]  /*0090*/  LDC.64 R2, c[0x0][0x380] ;  /* 0x0000e000ff027b82 */ /* 0x000f220000000a00 */
[----:B-1----:R-:W-:-:S06]  /*00a0*/  USHF.L.U32 UR4, UR4, 0xa, URZ ;  /* 0x0000000a04047899 */ /* 0x002fcc00080006ff */
[----:B0-----:R-:W-:Y:S01]  /*00b0*/  LOP3.LUT R8, R9, UR4, RZ, 0xfc, !PT ;  /* 0x0000000409087c12 */ /* 0x001fe2000f8efcff */
[----:B---3--:R-:W-:-:S06]  /*00c0*/  ULEA UR6, UR7, UR6, 0x18 ;  /* 0x0000000607067291 */ /* 0x008fcc000f8ec0ff */
[----:B------:R-:W-:Y:S01]  /*00d0*/  LEA R0, R9, UR6, 0x4 ;  /* 0x0000000609007c11 */ /* 0x000fe2000f8e20ff */
[----:B----4-:R-:W-:-:S03]  /*00e0*/  IMAD.WIDE.U32 R2, R8, 0x10, R2 ;  /* 0x0000001008027825 */ /* 0x010fc600078e0002 */
[----:B------:R-:W-:Y:S02]  /*00f0*/  MOV R13, R2 ;  /* 0x00000002000d7202 */ /* 0x000fe40000000f00 */
[----:B------:R-:W-:Y:S01]  /*0100*/  MOV R14, R3 ;  /* 0x00000003000e7202 */ /* 0x000fe20000000f00 */
[----:B------:R-:W-:Y:S01]  /*0110*/  IMAD.MOV.U32 R3, RZ, RZ, R0 ;  /* 0x000000ffff037224 */ /* 0x000fe200078e0000 */
[----:B--2---:R-:W-:-:S07]  /*0120*/  MOV R2, R9 ;  /* 0x0000000900027202 */ /* 0x004fce0000000f00 */
.L_x_1:
[----:B------:R-:W-:Y:S02]  /*0130*/  MOV R4, R13 ;  /* 0x0000000d00047202 */ /* 0x000fe40000000f00 */
[----:B------:R-:W-:-:S06]  /*0140*/  MOV R5, R14 ;  /* 0x0000000e00057202 */ /* 0x000fcc0000000f00 */
[----:B------:R-:W2:Y:S01]  /*0150*/  LDG.E.128 R4, desc[UR8][R4.64] ;  /* 0x0000000804047981 */ /* 0x000ea2000c1e1d00 */
[----:B------:R-:W-:Y:S02]  /*0160*/  ISETP.GE.U32.AND P0, PT, R9, 0x200, PT ;  /* 0x000002000900780c */ /* 0x000fe40003f06070 */
[----:B------:R-:W-:Y:S02]  /*0170*/  IADD3 R13, P1, PT, R13, 0x2000, RZ ;  /* 0x000020000d0d7810 */ /* 0x000fe40007f3e0ff */
[----:B------:R-:W-:-:S03]  /*0180*/  IADD3 R9, PT, PT, R9, 0x200, RZ ;  /* 0x0000020009097810 */ /* 0x000fc60007ffe0ff */
[----:B------:R-:W-:Y:S02]  /*0190*/  IMAD.X R14, RZ, RZ, R14, P1 ;  /* 0x000000ffff0e7224 */ /* 0x000fe400008e060e */
[----:B--2---:R-:W-:Y:S01]  /*01a0*/  FMUL R11, R5, R5 ;  /* 0x00000005050b7220 */ /* 0x004fe20000400000 */
[----:B------:R0:W-:Y:S03]  /*01b0*/  STS.128 [R3], R4 ;  /* 0x0000000403007388 */ /* 0x0001e60000000c00 */
[----:B------:R-:W-:-:S04]  /*01c0*/  FFMA R11, R4, R4, R11 ;  /* 0x00000004040b7223 */ /* 0x000fc8000000000b */
[----:B------:R-:W-:-:S04]  /*01d0*/  FFMA R12, R6, R6, R11 ;  /* 0x00000006060c7223 */ /* 0x000fc8000000000b */
[----:B------:R-:W-:-:S04]  /*01e0*/  FFMA R11, R7, R7, R12 ;  /* 0x00000007070b7223 */ /* 0x000fc8000000000c */
[----:B------:R-:W-:Y:S01]  /*01f0*/  FADD R10, R11, R10 ;  /* 0x0000000a0b0a7221 */ /* 0x000fe20000000000 */
[----:B0-----:R-:W-:Y:S01]  /*0200*/  IADD3 R3, PT, PT, R3, 0x2000, RZ ;  /* 0x0000200003037810 */ /* 0x001fe20007ffe0ff */
[----:B------:R-:W-:Y:S06]  /*0210*/  @!P0 BRA `(.L_x_1) ;  /* 0xfffffffc00c48947 */ /* 0x000fec000383ffff */
[----:B------:R-:W-:Y:S05]  /*0220*/  BSYNC.RECONVERGENT B0 ;  /* 0x0000000000007941 */ /* 0x000fea0003800200 */
.L_x_0:
[----:B------:R-:W-:Y:S01]  /*0230*/  ULEA UR5, UR7, UR5, 0x18 ;  /* 0x0000000507057291 */ /* 0x000fe2000f8ec0ff */
[C---:B------:R-:W-:Y:S01]  /*0240*/  ISETP.GT.U32.AND P0, PT, R2.reuse, 0xff, PT ;  /* 0x000000ff0200780c */ /* 0x040fe20003f04070 */
[----:B------:R-:W-:Y:S01]  /*0250*/  BSSY.RECONVERGENT B0, `(.L_x_2) ;  /* 0x0000042000007945 */ /* 0x000fe20003800200 */
[----:B------:R-:W-:-:S03]  /*0260*/  ISETP.GT.U32.AND P1, PT, R2, 0x7f, PT ;  /* 0x0000007f0200780c */ /* 0x000fc60003f24070 */
[----:B------:R-:W-:-:S05]  /*0270*/  LEA R3, R2, UR5, 0x2 ;  /* 0x0000000502037c11 */ /* 0x000fca000f8e10ff */
[----:B------:R-:W-:Y:S01]  /*0280*/  STS [R3], R10 ;  /* 0x0000000a03007388 */ /* 0x000fe20000000800 */
[----:B------:R-:W-:Y:S06]  /*0290*/  BAR.SYNC.DEFER_BLOCKING 0x0 ;  /* 0x0000000000007b1d */ /* 0x000fec0000010000 */
[----:B------:R-:W-:Y:S04]  /*02a0*/  @!P0 LDS R4, [R3+0x400] ;  /* 0x0004000003048984 */ /* 0x000fe80000000800 */
[----:B------:R-:W0:Y:S02]  /*02b0*/  @!P0 LDS R5, [R3] ;  /* 0x0000000003058984 */ /* 0x000e240000000800 */
[----:B0-----:R-:W-:-:S05]  /*02c0*/  @!P0 FADD R4, R4, R5 ;  /* 0x0000000504048221 */ /* 0x001fca0000000000 */
[----:B------:R-:W-:Y:S01]  /*02d0*/  @!P0 STS [R3], R4 ;  /* 0x0000000403008388 */ /* 0x000fe20000000800 */
[----:B------:R-:W-:Y:S01]  /*02e0*/  BAR.SYNC.DEFER_BLOCKING 0x0 ;  /* 0x0000000000007b1d */ /* 0x000fe20000010000 */
[----:B------:R-:W-:-:S05]  /*02f0*/  ISETP.GT.U32.AND P0, PT, R2, 0x3f, PT ;  /* 0x0000003f0200780c */ /* 0x000fca0003f04070 */
        /* <DEDUP_REMOVED lines=35> */
[----:B------:R-:W-:-:S05]  /*0530*/  ISETP.NE.AND P0, PT, R2, RZ, PT ;  /* 0x000000ff0200720c */ /* 0x000fca0003f05270 */
[----:B------:R-:W-:Y:S04]  /*0540*/  @!P1 LDS R5, [R3+0x8] ;  /* 0x0000080003059984 */ /* 0x000fe80000000800 */
[----:B------:R-:W0:Y:S02]  /*0550*/  @!P1 LDS R6, [R3] ;  /* 0x0000000003069984 */ /* 0x000e240000000800 */
[----:B0-----:R-:W-:-:S05]  /*0560*/  @!P1 FADD R6, R5, R6 ;  /* 0x0000000605069221 */ /* 0x001fca0000000000 */
[----:B------:R-:W-:Y:S01]  /*0570*/  @!P1 STS [R3], R6 ;  /* 0x0000000603009388 */ /* 0x000fe20000000800 */
[----:B------:R-:W-:Y:S06]  /*0580*/  BAR.SYNC.DEFER_BLOCKING 0x0 ;  /* 0x0000000000007b1d */ /* 0x000fec0000010000 */
[----:B------:R-:W-:Y:S04]  /*0590*/  @!P0 LDS R5, [UR5+0x4] ;  /* 0x00000405ff058984 */ /* 0x000fe80008000800 */
[----:B------:R-:W0:Y:S02]  /*05a0*/  @!P0 LDS R10, [R3] ;  /* 0x00000000030a8984 */ /* 0x000e240000000800 */
[----:B0-----:R-:W-:-:S05]  /*05b0*/  @!P0 FADD R10, R5, R10 ;  /* 0x0000000a050a8221 */ /* 0x001fca0000000000 */
[----:B------:R0:W-:Y:S01]  /*05c0*/  @!P0 STS [R3], R10 ;  /* 0x0000000a03008388 */ /* 0x0001e20000000800 */
[----:B------:R-:W-:Y:S06]  /*05d0*/  BAR.SYNC.DEFER_BLOCKING 0x0 ;  /* 0x0000000000007b1d */ /* 0x000fec0000010000 */
[----:B------:R-:W-:Y:S05]  /*05e0*/  @P0 BRA `(.L_x_3) ;  /* 0x0000000000200947 */ /* 0x000fea0003800000 */
[----:B0-----:R-:W0:Y:S01]  /*05f0*/  LDS R3, [UR5] ;  /* 0x00000005ff037984 */ /* 0x001e220008000800 */
[----:B------:R-:W0:Y:S02]  /*0600*/  LDC R4, c[0x0][0x390] ;  /* 0x0000e400ff047b82 */ /* 0x000e240000000800 */
[----:B0-----:R-:W-:-:S05]  /*0610*/  FFMA R3, R3, 0.000244140625, R4 ;  /* 0x3980000003037823 */ /* 0x001fca0000000004 */
[----:B------:R-:W-:-:S13]  /*0620*/  FSETP.GEU.AND P0, PT, |R3|, 1.175494350822287508e-38, PT ;  /* 0x008000000300780b */ /* 0x000fda0003f0e200 */
[----:B------:R-:W-:-:S04]  /*0630*/  @!P0 FMUL R3, R3, 16777216 ;  /* 0x4b80000003038820 */ /* 0x000fc80000400000 */
[----:B------:R-:W0:Y:S02]  /*0640*/  MUFU.RSQ R4, R3 ;  /* 0x0000000300047308 */ /* 0x000e240000001400 */
[----:B0-----:R-:W-:-:S05]  /*0650*/  @!P0 FMUL R4, R4, 4096 ;  /* 0x4580000004048820 */ /* 0x001fca0000400000 */
[----:B------:R1:W-:Y:S02]  /*0660*/  STS [UR5+0x4800], R4 ;  /* 0x00480004ff007988 */ /* 0x0003e40008000805 */
.L_x_3:
[----:B------:R-:W-:Y:S05]  /*0670*/  BSYNC.RECONVERGENT B0 ;  /* 0x0000000000007941 */ /* 0x000fea0003800200 */
.L_x_2:
[----:B------:R-:W-:Y:S08]  /*0680*/  BAR.SYNC.DEFER_BLOCKING 0x0 ;  /* 0x0000000000007b1d */ /* 0x000ff00000010000 */
[----:B------:R-:W2:Y:S08]  /*0690*/  LDC.64 R12, c[0x0][0x398] ;  /* 0x0000e600ff0c7b82 */ /* 0x000eb00000000a00 */
[----:B------:R-:W3:Y:S01]  /*06a0*/  LDC.64 R14, c[0x0][0x388] ;  /* 0x0000e200ff0e7b82 */ /* 0x000ee20000000a00 */
[----:B0-----:R-:W0:Y:S01]  /*06b0*/  LDS R3, [UR5+0x4800] ;  /* 0x00480005ff037984 */ /* 0x001e220008000800 */
[----:B--2---:R-:W-:-:S04]  /*06c0*/  IMAD.WIDE.U32 R12, R8, 0x10, R12 ;  /* 0x00000010080c7825 */ /* 0x004fc800078e000c */
[----:B0--3--:R-:W-:-:S07]  /*06d0*/  IMAD.WIDE.U32 R14, R2, 0x10, R14 ;  /* 0x00000010020e7825 */ /* 0x009fce00078e000e */
.L_x_4:
[----:B01----:R0:W2:Y:S01]  /*06e0*/  LDG.E.128 R4, desc[UR8][R14.64] ;  /* 0x000000080e047981 */ /* 0x0030a2000c1e1d00 */
[C---:B------:R-:W-:Y:S01]  /*06f0*/  ISETP.GE.U32.AND P0, PT, R2.reuse, 0x200, PT ;  /* 0x000002000200780c */ /* 0x040fe20003f06070 */
[----:B------:R-:W-:Y:S02]  /*0700*/  VIADD R2, R2, 0x200 ;  /* 0x0000020002027836 */ /* 0x000fe40000000000 */
[----:B------:R1:W3:Y:S01]  /*0710*/  LDS.128 R8, [R0] ;  /* 0x0000000000087984 */ /* 0x0002e20000000c00 */
[----:B0-----:R-:W-:Y:S02]  /*0720*/  IADD3 R14, P2, PT, R14, 0x2000, RZ ;  /* 0x000020000e0e7810 */ /* 0x001fe40007f5e0ff */
[----:B-1----:R-:W-:Y:S02]  /*0730*/  IADD3 R0, PT, PT, R0, 0x2000, RZ ;  /* 0x0000200000007810 */ /* 0x002fe40007ffe0ff */
[----:B------:R-:W-:Y:S01]  /*0740*/  IADD3.X R15, PT, PT, RZ, R15, RZ, P2, !PT ;  /* 0x0000000fff0f7210 */ /* 0x000fe200017fe4ff */
[C---:B---3--:R-:W-:Y:S01]  /*0750*/  FMUL R17, R3.reuse, R8 ;  /* 0x0000000803117220 */ /* 0x048fe20000400000 */
[C---:B------:R-:W-:Y:S01]  /*0760*/  FMUL R8, R3.reuse, R9 ;  /* 0x0000000903087220 */ /* 0x040fe20000400000 */
[C---:B------:R-:W-:Y:S01]  /*0770*/  FMUL R9, R3.reuse, R10 ;  /* 0x0000000a03097220 */ /* 0x040fe20000400000 */
[----:B------:R-:W-:-:S02]  /*0780*/  FMUL R10, R3, R11 ;  /* 0x0000000b030a7220 */ /* 0x000fc40000400000 */
[----:B--2---:R-:W-:Y:S01]  /*0790*/  FMUL R5, R5, R8 ;  /* 0x0000000805057220 */ /* 0x004fe20000400000 */
[----:B------:R-:W-:Y:S01]  /*07a0*/  FMUL R6, R6, R9 ;  /* 0x0000000906067220 */ /* 0x000fe20000400000 */
[----:B------:R-:W-:Y:S01]  /*07b0*/  FMUL R4, R4, R17 ;  /* 0x0000001104047220 */ /* 0x000fe20000400000 */
[----:B------:R-:W-:Y:S01]  /*07c0*/  FMUL R7, R7, R10 ;  /* 0x0000000a07077220 */ /* 0x000fe20000400000 */
[----:B------:R-:W-:Y:S02]  /*07d0*/  MOV R8, R12 ;  /* 0x0000000c00087202 */ /* 0x000fe40000000f00 */
[----:B------:R-:W-:Y:S02]  /*07e0*/  MOV R9, R13 ;  /* 0x0000000d00097202 */ /* 0x000fe40000000f00 */
[----:B------:R-:W-:-:S03]  /*07f0*/  IADD3 R12, P1, PT, R12, 0x2000, RZ ;  /* 0x000020000c0c7810 */ /* 0x000fc60007f3e0ff */
[----:B------:R0:W-:Y:S01]  /*0800*/  STG.E.128 desc[UR8][R8.64], R4 ;  /* 0x0000000408007986 */ /* 0x0001e2000c101d08 */
[----:B------:R-:W-:Y:S01]  /*0810*/  IADD3.X R13, PT, PT, RZ, R13, RZ, P1, !PT ;  /* 0x0000000dff0d7210 */ /* 0x000fe20000ffe4ff */
[----:B------:R-:W-:Y:S08]  /*0820*/  @!P0 BRA `(.L_x_4) ;  /* 0xfffffffc00ac8947 */ /* 0x000ff0000383ffff */
[----:B------:R-:W-:Y:S05]  /*0830*/  EXIT ;  /* 0x000000000000794d */ /* 0x000fea0003800000 */
.L_x_5:
[----:B------:R-:W-:-:S00]  /*0840*/  BRA `(.L_x_5) ;  /* 0xfffffffc00fc7947 */ /* 0x000fc0000383ffff */
[----:B------:R-:W-:-:S00]  /*0850*/  NOP ;  /* 0x0000000000007918 */ /* 0x000fc00000000000 */
        /* <DEDUP_REMOVED lines=10> */
.L_x_6:


//--------------------- .nv.shared._Z23rmsNormKernelSmemFloat4ILi4096ELi512EEvP6float4S1_fS1_ --------------------------
	.section	.nv.shared._Z23rmsNormKernelSmemFloat4ILi4096ELi512EEvP6float4S1_fS1_,"aw",@nobits
	.sectionflags	@""
	.align	16
.nv.shared._Z23rmsNormKernelSmemFloat4ILi4096ELi512EEvP6float4S1_fS1_:
	.zero		19460


//--------------------- .nv.shared.reserved.0     --------------------------
	.section	.nv.shared.reserved.0,"aw",@nobits
	.weak		__nv_reservedSMEM_offset_0_alias
	.size		__nv_reservedSMEM_offset_0_alias, 0, 64
	.other		__nv_reservedSMEM_offset_0_alias,@"STO_CUDA_RESERVED_SHARED STV_DEFAULT"
__nv_reservedSMEM_offset_0_alias:
	.zero		0
	.zero		64


//--------------------- .nv.constant0._Z23rmsNormKernelSmemFloat4ILi4096ELi512EEvP6float4S1_fS1_ --------------------------
	.section	.nv.constant0._Z23rmsNormKernelSmemFloat4ILi4096ELi512EEvP6float4S1_fS1_,"a",@progbits
	.sectionflags	@""
	.align	4
.nv.constant0._Z23rmsNormKernelSmemFloat4ILi4096ELi512EEvP6float4S1_fS1_:
	.zero		928


//--------------------- SYMBOLS --------------------------

	.type		.nv.reservedSmem.offset0,@object
	.size		.nv.reservedSmem.offset0,0x4
	.type		.nv.reservedSmem.cap,@object
	.size		.nv.reservedSmem.cap,0x4
